//
// Generated by NVIDIA NVVM Compiler
//
// Compiler Build ID: CL-36424714
// Cuda compilation tools, release 13.0, V13.0.88
// Based on NVVM 20.0.0
//

.version 9.0
.target sm_100
.address_size 64

	// .globl	_Z18rectificate_kernelPhS_ii

.visible .entry _Z18rectificate_kernelPhS_ii(
	.param .u64 .ptr .align 1 _Z18rectificate_kernelPhS_ii_param_0,
	.param .u64 .ptr .align 1 _Z18rectificate_kernelPhS_ii_param_1,
	.param .u32 _Z18rectificate_kernelPhS_ii_param_2,
	.param .u32 _Z18rectificate_kernelPhS_ii_param_3
)
{
	.reg .pred 	%p<11>;
	.reg .b16 	%rs<57>;
	.reg .b32 	%r<37>;
	.reg .b64 	%rd<16>;

	ld.param.u64 	%rd5, [_Z18rectificate_kernelPhS_ii_param_0];
	ld.param.u64 	%rd6, [_Z18rectificate_kernelPhS_ii_param_1];
	ld.param.u32 	%r21, [_Z18rectificate_kernelPhS_ii_param_2];
	ld.param.u32 	%r22, [_Z18rectificate_kernelPhS_ii_param_3];
	cvta.to.global.u64 	%rd1, %rd6;
	cvta.to.global.u64 	%rd2, %rd5;
	mov.u32 	%r1, %ntid.x;
	setp.gt.u32 	%p1, %r1, %r22;
	mov.b32 	%r31, 1;
	@%p1 bra 	$L__BB0_2;
	div.u32 	%r31, %r22, %r1;
$L__BB0_2:
	mov.u32 	%r4, %tid.x;
	setp.ge.u32 	%p2, %r4, %r22;
	@%p2 bra 	$L__BB0_15;
	setp.lt.s32 	%p3, %r31, 1;
	@%p3 bra 	$L__BB0_15;
	setp.lt.s32 	%p4, %r22, 1;
	@%p4 bra 	$L__BB0_15;
	and.b32  	%r5, %r22, 3;
	and.b32  	%r6, %r22, 2147483644;
	and.b32  	%r7, %r22, 1;
	neg.s32 	%r8, %r6;
	add.s64 	%rd3, %rd2, 7;
	add.s64 	%rd4, %rd1, 7;
	mul.lo.s32 	%r9, %r31, %r4;
	shl.b32 	%r10, %r21, 2;
	mov.b32 	%r32, 0;
$L__BB0_6:
	setp.lt.u32 	%p5, %r22, 4;
	add.s32 	%r26, %r32, %r9;
	mul.lo.s32 	%r12, %r10, %r26;
	mov.b32 	%r36, 0;
	@%p5 bra 	$L__BB0_9;
	mov.u32 	%r33, %r12;
	mov.u32 	%r34, %r8;
$L__BB0_8:
	.pragma "nounroll";
	cvt.s64.s32 	%rd7, %r33;
	add.s64 	%rd8, %rd3, %rd7;
	add.s64 	%rd9, %rd4, %rd7;
	ld.global.u8 	%rs1, [%rd8+-7];
	max.u16 	%rs2, %rs1, 127;
	st.global.u8 	[%rd9+-7], %rs2;
	ld.global.u8 	%rs3, [%rd8+-6];
	max.u16 	%rs4, %rs3, 127;
	st.global.u8 	[%rd9+-6], %rs4;
	ld.global.u8 	%rs5, [%rd8+-5];
	max.u16 	%rs6, %rs5, 127;
	st.global.u8 	[%rd9+-5], %rs6;
	ld.global.u8 	%rs7, [%rd8+-4];
	max.u16 	%rs8, %rs7, 127;
	st.global.u8 	[%rd9+-4], %rs8;
	ld.global.u8 	%rs9, [%rd8+-3];
	max.u16 	%rs10, %rs9, 127;
	st.global.u8 	[%rd9+-3], %rs10;
	ld.global.u8 	%rs11, [%rd8+-2];
	max.u16 	%rs12, %rs11, 127;
	st.global.u8 	[%rd9+-2], %rs12;
	ld.global.u8 	%rs13, [%rd8+-1];
	max.u16 	%rs14, %rs13, 127;
	st.global.u8 	[%rd9+-1], %rs14;
	ld.global.u8 	%rs15, [%rd8];
	max.u16 	%rs16, %rs15, 127;
	st.global.u8 	[%rd9], %rs16;
	ld.global.u8 	%rs17, [%rd8+1];
	max.u16 	%rs18, %rs17, 127;
	st.global.u8 	[%rd9+1], %rs18;
	ld.global.u8 	%rs19, [%rd8+2];
	max.u16 	%rs20, %rs19, 127;
	st.global.u8 	[%rd9+2], %rs20;
	ld.global.u8 	%rs21, [%rd8+3];
	max.u16 	%rs22, %rs21, 127;
	st.global.u8 	[%rd9+3], %rs22;
	ld.global.u8 	%rs23, [%rd8+4];
	max.u16 	%rs24, %rs23, 127;
	st.global.u8 	[%rd9+4], %rs24;
	ld.global.u8 	%rs25, [%rd8+5];
	max.u16 	%rs26, %rs25, 127;
	st.global.u8 	[%rd9+5], %rs26;
	ld.global.u8 	%rs27, [%rd8+6];
	max.u16 	%rs28, %rs27, 127;
	st.global.u8 	[%rd9+6], %rs28;
	ld.global.u8 	%rs29, [%rd8+7];
	max.u16 	%rs30, %rs29, 127;
	st.global.u8 	[%rd9+7], %rs30;
	ld.global.u8 	%rs31, [%rd8+8];
	max.u16 	%rs32, %rs31, 127;
	st.global.u8 	[%rd9+8], %rs32;
	add.s32 	%r34, %r34, 4;
	add.s32 	%r33, %r33, 16;
	setp.ne.s32 	%p6, %r34, 0;
	mov.u32 	%r36, %r6;
	@%p6 bra 	$L__BB0_8;
$L__BB0_9:
	setp.eq.s32 	%p7, %r5, 0;
	@%p7 bra 	$L__BB0_14;
	setp.eq.s32 	%p8, %r5, 1;
	@%p8 bra 	$L__BB0_12;
	shl.b32 	%r27, %r36, 2;
	add.s32 	%r28, %r27, %r12;
	cvt.s64.s32 	%rd10, %r28;
	add.s64 	%rd11, %rd2, %rd10;
	ld.global.u8 	%rs33, [%rd11];
	max.u16 	%rs34, %rs33, 127;
	add.s64 	%rd12, %rd1, %rd10;
	st.global.u8 	[%rd12], %rs34;
	ld.global.u8 	%rs35, [%rd11+1];
	max.u16 	%rs36, %rs35, 127;
	st.global.u8 	[%rd12+1], %rs36;
	ld.global.u8 	%rs37, [%rd11+2];
	max.u16 	%rs38, %rs37, 127;
	st.global.u8 	[%rd12+2], %rs38;
	ld.global.u8 	%rs39, [%rd11+3];
	max.u16 	%rs40, %rs39, 127;
	st.global.u8 	[%rd12+3], %rs40;
	ld.global.u8 	%rs41, [%rd11+4];
	max.u16 	%rs42, %rs41, 127;
	st.global.u8 	[%rd12+4], %rs42;
	ld.global.u8 	%rs43, [%rd11+5];
	max.u16 	%rs44, %rs43, 127;
	st.global.u8 	[%rd12+5], %rs44;
	ld.global.u8 	%rs45, [%rd11+6];
	max.u16 	%rs46, %rs45, 127;
	st.global.u8 	[%rd12+6], %rs46;
	ld.global.u8 	%rs47, [%rd11+7];
	max.u16 	%rs48, %rs47, 127;
	st.global.u8 	[%rd12+7], %rs48;
	add.s32 	%r36, %r36, 2;
$L__BB0_12:
	setp.eq.s32 	%p9, %r7, 0;
	@%p9 bra 	$L__BB0_14;
	shl.b32 	%r29, %r36, 2;
	add.s32 	%r30, %r29, %r12;
	cvt.s64.s32 	%rd13, %r30;
	add.s64 	%rd14, %rd2, %rd13;
	ld.global.u8 	%rs49, [%rd14];
	max.u16 	%rs50, %rs49, 127;
	add.s64 	%rd15, %rd1, %rd13;
	st.global.u8 	[%rd15], %rs50;
	ld.global.u8 	%rs51, [%rd14+1];
	max.u16 	%rs52, %rs51, 127;
	st.global.u8 	[%rd15+1], %rs52;
	ld.global.u8 	%rs53, [%rd14+2];
	max.u16 	%rs54, %rs53, 127;
	st.global.u8 	[%rd15+2], %rs54;
	ld.global.u8 	%rs55, [%rd14+3];
	max.u16 	%rs56, %rs55, 127;
	st.global.u8 	[%rd15+3], %rs56;
$L__BB0_14:
	add.s32 	%r32, %r32, 1;
	setp.ne.s32 	%p10, %r32, %r31;
	@%p10 bra 	$L__BB0_6;
$L__BB0_15:
	ret;

}


// ===== COMPILED SASS (sm_100) =====

	.target	sm_100

	.elftype	@"ET_EXEC"


//--------------------- .note.nv.tkinfo           --------------------------
	.section	.note.nv.tkinfo,"",@"SHT_NOTE"
	.sectionflags	@"SHF_NOTE_NV_TKINFO"
	.tkinfo
        /*0018*/ 	.word	0x00000002
        /*0030*/ 	.string	""
        /*0030*/ 	.string	"ptxas"
        /*0030*/ 	.string	"Cuda compilation tools, release 13.0, V13.0.88"
        /*0030*/ 	.string	"Build cuda_13.0.r13.0/compiler.36424714_0"
        /*0030*/ 	.string	"-arch sm_100 -m 64 "



//--------------------- .note.nv.cuinfo           --------------------------
	.section	.note.nv.cuinfo,"",@"SHT_NOTE"
	.sectionflags	@"SHF_NOTE_NV_CUINFO"
        /*0018*/ 	.short	0x0002
        /*001a*/ 	.short	0x0064
        /*001c*/ 	.short	0x0082
	.zero		2


//--------------------- .nv.info                  --------------------------
	.section	.nv.info,"",@"SHT_CUDA_INFO"
	.align	4


	//----- nvinfo : EIATTR_REGCOUNT
	.align		4
        /*0000*/ 	.byte	0x04, 0x2f
        /*0002*/ 	.short	(.L_1 - .L_0)
	.align		4
.L_0:
        /*0004*/ 	.word	index@(_Z18rectificate_kernelPhS_ii)
        /*0008*/ 	.word	0x00000013


	//----- nvinfo : EIATTR_FRAME_SIZE
	.align		4
.L_1:
        /*000c*/ 	.byte	0x04, 0x11
        /*000e*/ 	.short	(.L_3 - .L_2)
	.align		4
.L_2:
        /*0010*/ 	.word	index@(_Z18rectificate_kernelPhS_ii)
        /*0014*/ 	.word	0x00000000


	//----- nvinfo : EIATTR_MIN_STACK_SIZE
	.align		4
.L_3:
        /*0018*/ 	.byte	0x04, 0x12
        /*001a*/ 	.short	(.L_5 - .L_4)
	.align		4
.L_4:
        /*001c*/ 	.word	index@(_Z18rectificate_kernelPhS_ii)
        /*0020*/ 	.word	0x00000000
.L_5:


//--------------------- .nv.compat                --------------------------
	.section	.nv.compat,"",@"SHT_CUDA_COMPAT_INFO"
	.align	4
        /*0000*/ 	.byte	0x02, 0x09, 0x00, 0x00, 0x02, 0x02, 0x01, 0x00, 0x02, 0x05, 0x05, 0x00, 0x03, 0x07, 0x01, 0x01
        /*0010*/ 	.byte	0x02, 0x03, 0x00, 0x00, 0x02, 0x06, 0x01, 0x00, 0x04, 0x0b, 0x08, 0x00, 0x09, 0x00, 0x00, 0x00
        /*0020*/ 	.byte	0x00, 0x00, 0x00, 0x00


//--------------------- .nv.info._Z18rectificate_kernelPhS_ii --------------------------
	.section	.nv.info._Z18rectificate_kernelPhS_ii,"",@"SHT_CUDA_INFO"
	.sectionflags	@""
	.align	4


	//----- nvinfo : EIATTR_CUDA_API_VERSION
	.align		4
        /*0000*/ 	.byte	0x04, 0x37
        /*0002*/ 	.short	(.L_7 - .L_6)
.L_6:
        /*0004*/ 	.word	0x00000082


	//----- nvinfo : EIATTR_KPARAM_INFO
	.align		4
.L_7:
        /*0008*/ 	.byte	0x04, 0x17
        /*000a*/ 	.short	(.L_9 - .L_8)
.L_8:
        /*000c*/ 	.word	0x00000000
        /*0010*/ 	.short	0x0003
        /*0012*/ 	.short	0x0014
        /*0014*/ 	.byte	0x00, 0xf0, 0x11, 0x00


	//----- nvinfo : EIATTR_KPARAM_INFO
	.align		4
.L_9:
        /*0018*/ 	.byte	0x04, 0x17
        /*001a*/ 	.short	(.L_11 - .L_10)
.L_10:
        /*001c*/ 	.word	0x00000000
        /*0020*/ 	.short	0x0002
        /*0022*/ 	.short	0x0010
        /*0024*/ 	.byte	0x00, 0xf0, 0x11, 0x00


	//----- nvinfo : EIATTR_KPARAM_INFO
	.align		4
.L_11:
        /*0028*/ 	.byte	0x04, 0x17
        /*002a*/ 	.short	(.L_13 - .L_12)
.L_12:
        /*002c*/ 	.word	0x00000000
        /*0030*/ 	.short	0x0001
        /*0032*/ 	.short	0x0008
        /*0034*/ 	.byte	0x00, 0xf5, 0x21, 0x00


	//----- nvinfo : EIATTR_KPARAM_INFO
	.align		4
.L_13:
        /*0038*/ 	.byte	0x04, 0x17
        /*003a*/ 	.short	(.L_15 - .L_14)
.L_14:
        /*003c*/ 	.word	0x00000000
        /*0040*/ 	.short	0x0000
        /*0042*/ 	.short	0x0000
        /*0044*/ 	.byte	0x00, 0xf5, 0x21, 0x00


	//----- nvinfo : EIATTR_SPARSE_MMA_MASK
	.align		4
.L_15:
        /*0048*/ 	.byte	0x03, 0x50
        /*004a*/ 	.short	0x0000


	//----- nvinfo : EIATTR_MAXREG_COUNT
	.align		4
        /*004c*/ 	.byte	0x03, 0x1b
        /*004e*/ 	.short	0x00ff


	//----- nvinfo : EIATTR_MERCURY_ISA_VERSION
	.align		4
        /*0050*/ 	.byte	0x03, 0x5f
        /*0052*/ 	.short	0x0101


	//----- nvinfo : EIATTR_VRC_CTA_INIT_COUNT
	.align		4
        /*0054*/ 	.byte	0x02, 0x4a
	.zero		1
	.zero		1


	//----- nvinfo : EIATTR_EXIT_INSTR_OFFSETS
	.align		4
        /*0058*/ 	.byte	0x04, 0x1c
        /*005a*/ 	.short	(.L_17 - .L_16)


	//   ....[0]....
.L_16:
        /*005c*/ 	.word	0x000001a0


	//   ....[1]....
        /*0060*/ 	.word	0x000001c0


	//   ....[2]....
        /*0064*/ 	.word	0x000001e0


	//   ....[3]....
        /*0068*/ 	.word	0x00000c00


	//----- nvinfo : EIATTR_CBANK_PARAM_SIZE
	.align		4
.L_17:
        /*006c*/ 	.byte	0x03, 0x19
        /*006e*/ 	.short	0x0018


	//----- nvinfo : EIATTR_PARAM_CBANK
	.align		4
        /*0070*/ 	.byte	0x04, 0x0a
        /*0072*/ 	.short	(.L_19 - .L_18)
	.align		4
.L_18:
        /*0074*/ 	.word	index@(.nv.constant0._Z18rectificate_kernelPhS_ii)
        /*0078*/ 	.short	0x0380
        /*007a*/ 	.short	0x0018


	//----- nvinfo : EIATTR_SW_WAR
	.align		4
.L_19:
        /*007c*/ 	.byte	0x04, 0x36
        /*007e*/ 	.short	(.L_21 - .L_20)
.L_20:
        /*0080*/ 	.word	0x00000008
.L_21:


//--------------------- .nv.callgraph             --------------------------
	.section	.nv.callgraph,"",@"SHT_CUDA_CALLGRAPH"
	.align	4
	.sectionentsize	8
	.align		4
        /*0000*/ 	.word	0x00000000
	.align		4
        /*0004*/ 	.word	0xffffffff
	.align		4
        /*0008*/ 	.word	0x00000000
	.align		4
        /*000c*/ 	.word	0xfffffffe
	.align		4
        /*0010*/ 	.word	0x00000000
	.align		4
        /*0014*/ 	.word	0xfffffffd
	.align		4
        /*0018*/ 	.word	0x00000000
	.align		4
        /*001c*/ 	.word	0xfffffffc


//--------------------- .text._Z18rectificate_kernelPhS_ii --------------------------
	.section	.text._Z18rectificate_kernelPhS_ii,"ax",@progbits
	.align	128
        .global         _Z18rectificate_kernelPhS_ii
        .type           _Z18rectificate_kernelPhS_ii,@function
        .size           _Z18rectificate_kernelPhS_ii,(.L_x_7 - _Z18rectificate_kernelPhS_ii)
        .other          _Z18rectificate_kernelPhS_ii,@"STO_CUDA_ENTRY STV_DEFAULT"
_Z18rectificate_kernelPhS_ii:
.text._Z18rectificate_kernelPhS_ii:
[----:B------:R-:W-:Y:S08]  /*0000*/  LDC R1, c[0x0][0x37c] ;  /* 0x0000df00ff017b82 */ /* 0x000ff00000000800 */
[----:B------:R-:W0:Y:S01]  /*0010*/  LDC R8, c[0x0][0x394] ;  /* 0x0000e500ff087b82 */ /* 0x000e220000000800 */
[----:B------:R-:W0:Y:S01]  /*0020*/  LDCU UR4, c[0x0][0x360] ;  /* 0x00006c00ff0477ac */ /* 0x000e220008000800 */
[----:B------:R-:W1:Y:S01]  /*0030*/  S2R R7, SR_TID.X ;  /* 0x0000000000077919 */ /* 0x000e620000002100 */
[----:B------:R-:W-:Y:S01]  /*0040*/  IMAD.MOV.U32 R0, RZ, RZ, 0x1 ;  /* 0x00000001ff007424 */ /* 0x000fe200078e00ff */
[----:B0-----:R-:W-:-:S02]  /*0050*/  ISETP.LT.U32.AND P1, PT, R8, UR4, PT ;  /* 0x0000000408007c0c */ /* 0x001fc4000bf21070 */
[----:B-1----:R-:W-:-:S11]  /*0060*/  ISETP.GE.U32.AND P0, PT, R7, R8, PT ;  /* 0x000000080700720c */ /* 0x002fd60003f06070 */
[----:B------:R-:W-:Y:S05]  /*0070*/  @P1 BRA `(.L_x_0) ;  /* 0x0000000000481947 */ /* 0x000fea0003800000 */
[----:B------:R-:W0:Y:S01]  /*0080*/  I2F.U32.RP R0, UR4 ;  /* 0x0000000400007d06 */ /* 0x000e220008209000 */
[----:B------:R-:W-:-:S07]  /*0090*/  ISETP.NE.U32.AND P3, PT, RZ, UR4, PT ;  /* 0x00000004ff007c0c */ /* 0x000fce000bf65070 */
[----:B0-----:R-:W0:Y:S02]  /*00a0*/  MUFU.RCP R0, R0 ;  /* 0x0000000000007308 */ /* 0x001e240000001000 */
[----:B0-----:R-:W-:-:S06]  /*00b0*/  VIADD R2, R0, 0xffffffe ;  /* 0x0ffffffe00027836 */ /* 0x001fcc0000000000 */
[----:B------:R0:W1:Y:S02]  /*00c0*/  F2I.FTZ.U32.TRUNC.NTZ R3, R2 ;  /* 0x0000000200037305 */ /* 0x000064000021f000 */
[----:B0-----:R-:W-:Y:S02]  /*00d0*/  IMAD.MOV.U32 R2, RZ, RZ, RZ ;  /* 0x000000ffff027224 */ /* 0x001fe400078e00ff */
[----:B-1----:R-:W-:-:S04]  /*00e0*/  IMAD.MOV R5, RZ, RZ, -R3 ;  /* 0x000000ffff057224 */ /* 0x002fc800078e0a03 */
[----:B------:R-:W-:-:S04]  /*00f0*/  IMAD R5, R5, UR4, RZ ;  /* 0x0000000405057c24 */ /* 0x000fc8000f8e02ff */
[----:B------:R-:W-:-:S06]  /*0100*/  IMAD.HI.U32 R3, R3, R5, R2 ;  /* 0x0000000503037227 */ /* 0x000fcc00078e0002 */
[----:B------:R-:W-:-:S04]  /*0110*/  IMAD.HI.U32 R0, R3, R8, RZ ;  /* 0x0000000803007227 */ /* 0x000fc800078e00ff */
[----:B------:R-:W-:-:S04]  /*0120*/  IMAD.MOV R3, RZ, RZ, -R0 ;  /* 0x000000ffff037224 */ /* 0x000fc800078e0a00 */
[----:B------:R-:W-:-:S05]  /*0130*/  IMAD R3, R3, UR4, R8 ;  /* 0x0000000403037c24 */ /* 0x000fca000f8e0208 */
[----:B------:R-:W-:-:S13]  /*0140*/  ISETP.GE.U32.AND P1, PT, R3, UR4, PT ;  /* 0x0000000403007c0c */ /* 0x000fda000bf26070 */
[----:B------:R-:W-:Y:S02]  /*0150*/  @P1 VIADD R3, R3, -UR4 ;  /* 0x8000000403031c36 */ /* 0x000fe40008000000 */
[----:B------:R-:W-:-:S03]  /*0160*/  @P1 VIADD R0, R0, 0x1 ;  /* 0x0000000100001836 */ /* 0x000fc60000000000 */
[----:B------:R-:W-:-:S13]  /*0170*/  ISETP.GE.U32.AND P2, PT, R3, UR4, PT ;  /* 0x0000000403007c0c */ /* 0x000fda000bf46070 */
[----:B------:R-:W-:Y:S01]  /*0180*/  @P2 VIADD R0, R0, 0x1 ;  /* 0x0000000100002836 */ /* 0x000fe20000000000 */
[----:B------:R-:W-:-:S07]  /*0190*/  @!P3 LOP3.LUT R0, RZ, UR4, RZ, 0x33, !PT ;  /* 0x00000004ff00bc12 */ /* 0x000fce000f8e33ff */
.L_x_0:
[----:B------:R-:W-:Y:S05]  /*01a0*/  @P0 EXIT ;  /* 0x000000000000094d */ /* 0x000fea0003800000 */
[----:B------:R-:W-:-:S13]  /*01b0*/  ISETP.GE.AND P0, PT, R0, 0x1, PT ;  /* 0x000000010000780c */ /* 0x000fda0003f06270 */
[----:B------:R-:W-:Y:S05]  /*01c0*/  @!P0 EXIT ;  /* 0x000000000000894d */ /* 0x000fea0003800000 */
[----:B------:R-:W-:-:S13]  /*01d0*/  ISETP.GE.AND P0, PT, R8, 0x1, PT ;  /* 0x000000010800780c */ /* 0x000fda0003f06270 */
[----:B------:R-:W-:Y:S05]  /*01e0*/  @!P0 EXIT ;  /* 0x000000000000894d */ /* 0x000fea0003800000 */
[----:B------:R-:W0:Y:S01]  /*01f0*/  LDCU UR5, c[0x0][0x390] ;  /* 0x00007200ff0577ac */ /* 0x000e220008000800 */
[C---:B------:R-:W-:Y:S01]  /*0200*/  LOP3.LUT R6, R8.reuse, 0x7ffffffc, RZ, 0xc0, !PT ;  /* 0x7ffffffc08067812 */ /* 0x040fe200078ec0ff */
[----:B------:R-:W-:Y:S01]  /*0210*/  IMAD R7, R7, R0, RZ ;  /* 0x0000000007077224 */ /* 0x000fe200078e02ff */
[----:B------:R-:W-:Y:S01]  /*0220*/  LOP3.LUT R8, R8, 0x3, RZ, 0xc0, !PT ;  /* 0x0000000308087812 */ /* 0x000fe200078ec0ff */
[----:B------:R-:W1:Y:S02]  /*0230*/  LDCU.64 UR6, c[0x0][0x358] ;  /* 0x00006b00ff0677ac */ /* 0x000e640008000a00 */
[----:B------:R-:W-:Y:S01]  /*0240*/  IMAD.MOV R9, RZ, RZ, -R6 ;  /* 0x000000ffff097224 */ /* 0x000fe200078e0a06 */
[----:B------:R-:W-:Y:S01]  /*0250*/  UMOV UR4, URZ ;  /* 0x000000ff00047c82 */ /* 0x000fe20008000000 */
[----:B0-----:R-:W-:-:S12]  /*0260*/  USHF.L.U32 UR5, UR5, 0x2, URZ ;  /* 0x0000000205057899 */ /* 0x001fd800080006ff */
.L_x_5:
[----:B0-----:R-:W0:Y:S01]  /*0270*/  LDCU UR8, c[0x0][0x394] ;  /* 0x00007280ff0877ac */ /* 0x001e220008000800 */
[----:B--2---:R-:W-:Y:S02]  /*0280*/  VIADD R10, R7, UR4 ;  /* 0x00000004070a7c36 */ /* 0x004fe40008000000 */
[----:B------:R-:W-:Y:S01]  /*0290*/  IMAD.MOV.U32 R11, RZ, RZ, RZ ;  /* 0x000000ffff0b7224 */ /* 0x000fe200078e00ff */
[----:B------:R-:W-:Y:S01]  /*02a0*/  UIADD3 UR4, UPT, UPT, UR4, 0x1, URZ ;  /* 0x0000000104047890 */ /* 0x000fe2000fffe0ff */
[----:B------:R-:W-:-:S05]  /*02b0*/  IMAD R10, R10, UR5, RZ ;  /* 0x000000050a0a7c24 */ /* 0x000fca000f8e02ff */
[----:B------:R-:W-:Y:S01]  /*02c0*/  ISETP.NE.AND P0, PT, R0, UR4, PT ;  /* 0x0000000400007c0c */ /* 0x000fe2000bf05270 */
[----:B0-----:R-:W-:-:S09]  /*02d0*/  UISETP.GE.U32.AND UP0, UPT, UR8, 0x4, UPT ;  /* 0x000000040800788c */ /* 0x001fd2000bf06070 */
[----:B---3--:R-:W-:Y:S05]  /*02e0*/  BRA.U !UP0, `(.L_x_1) ;  /* 0x0000000508347547 */ /* 0x008fea000b800000 */
[----:B------:R-:W-:Y:S02]  /*02f0*/  IMAD.MOV.U32 R11, RZ, RZ, R10 ;  /* 0x000000ffff0b7224 */ /* 0x000fe400078e000a */
[----:B------:R-:W-:-:S07]  /*0300*/  IMAD.MOV.U32 R12, RZ, RZ, R9 ;  /* 0x000000ffff0c7224 */ /* 0x000fce00078e0009 */
.L_x_2:
[----:B0-----:R-:W0:Y:S01]  /*0310*/  LDC.64 R4, c[0x0][0x380] ;  /* 0x0000e000ff047b82 */ /* 0x001e220000000a00 */
[----:B------:R-:W-:-:S07]  /*0320*/  SHF.R.S32.HI R16, RZ, 0x1f, R11 ;  /* 0x0000001fff107819 */ /* 0x000fce000001140b */
[----:B------:R-:W2:Y:S01]  /*0330*/  LDC.64 R2, c[0x0][0x388] ;  /* 0x0000e200ff027b82 */ /* 0x000ea20000000a00 */
[----:B0-----:R-:W-:-:S04]  /*0340*/  IADD3 R4, P1, P2, R11, 0x7, R4 ;  /* 0x000000070b047810 */ /* 0x001fc80007a3e004 */
[----:B------:R-:W-:-:S05]  /*0350*/  IADD3.X R5, PT, PT, R16, R5, RZ, P1, P2 ;  /* 0x0000000510057210 */ /* 0x000fca0000fe44ff */
[----:B-1----:R-:W3:Y:S01]  /*0360*/  LDG.E.U8 R14, desc[UR6][R4.64+-0x7] ;  /* 0xfffff906040e7981 */ /* 0x002ee2000c1e1100 */
[----:B--2---:R-:W-:-:S04]  /*0370*/  IADD3 R2, P1, P2, R11, 0x7, R2 ;  /* 0x000000070b027810 */ /* 0x004fc80007a3e002 */
[----:B------:R-:W-:Y:S02]  /*0380*/  IADD3.X R3, PT, PT, R16, R3, RZ, P1, P2 ;  /* 0x0000000310037210 */ /* 0x000fe40000fe44ff */
[----:B---3--:R-:W-:-:S04]  /*0390*/  VIMNMX.U16x2 R14, PT, PT, R14, 0x7f007f, !PT ;  /* 0x007f007f0e0e7848 */ /* 0x008fc80007fe0200 */
[----:B------:R-:W-:-:S05]  /*03a0*/  PRMT R13, R14, 0x7610, R13 ;  /* 0x000076100e0d7816 */ /* 0x000fca000000000d */
[----:B------:R0:W-:Y:S04]  /*03b0*/  STG.E.U8 desc[UR6][R2.64+-0x7], R13 ;  /* 0xfffff90d02007986 */ /* 0x0001e8000c101106 */
[----:B------:R-:W2:Y:S02]  /*03c0*/  LDG.E.U8 R14, desc[UR6][R4.64+-0x6] ;  /* 0xfffffa06040e7981 */ /* 0x000ea4000c1e1100 */
[----:B--2---:R-:W-:-:S04]  /*03d0*/  VIMNMX.U16x2 R14, PT, PT, R14, 0x7f007f, !PT ;  /* 0x007f007f0e0e7848 */ /* 0x004fc80007fe0200 */
[----:B------:R-:W-:-:S05]  /*03e0*/  PRMT R15, R14, 0x7610, R15 ;  /* 0x000076100e0f7816 */ /* 0x000fca000000000f */
[----:B------:R1:W-:Y:S04]  /*03f0*/  STG.E.U8 desc[UR6][R2.64+-0x6], R15 ;  /* 0xfffffa0f02007986 */ /* 0x0003e8000c101106 */
[----:B------:R-:W2:Y:S02]  /*0400*/  LDG.E.U8 R14, desc[UR6][R4.64+-0x5] ;  /* 0xfffffb06040e7981 */ /* 0x000ea4000c1e1100 */
[----:B--2---:R-:W-:-:S04]  /*0410*/  VIMNMX.U16x2 R14, PT, PT, R14, 0x7f007f, !PT ;  /* 0x007f007f0e0e7848 */ /* 0x004fc80007fe0200 */
[----:B------:R-:W-:-:S05]  /*0420*/  PRMT R16, R14, 0x7610, R16 ;  /* 0x000076100e107816 */ /* 0x000fca0000000010 */
[----:B------:R2:W-:Y:S04]  /*0430*/  STG.E.U8 desc[UR6][R2.64+-0x5], R16 ;  /* 0xfffffb1002007986 */ /* 0x0005e8000c101106 */
[----:B------:R-:W3:Y:S02]  /*0440*/  LDG.E.U8 R14, desc[UR6][R4.64+-0x4] ;  /* 0xfffffc06040e7981 */ /* 0x000ee4000c1e1100 */
[----:B---3--:R-:W-:-:S04]  /*0450*/  VIMNMX.U16x2 R14, PT, PT, R14, 0x7f007f, !PT ;  /* 0x007f007f0e0e7848 */ /* 0x008fc80007fe0200 */
[----:B0-----:R-:W-:-:S05]  /*0460*/  PRMT R13, R14, 0x7610, R13 ;  /* 0x000076100e0d7816 */ /* 0x001fca000000000d */
[----:B------:R0:W-:Y:S04]  /*0470*/  STG.E.U8 desc[UR6][R2.64+-0x4], R13 ;  /* 0xfffffc0d02007986 */ /* 0x0001e8000c101106 */
[----:B------:R-:W3:Y:S02]  /*0480*/  LDG.E.U8 R14, desc[UR6][R4.64+-0x3] ;  /* 0xfffffd06040e7981 */ /* 0x000ee4000c1e1100 */
[----:B---3--:R-:W-:-:S04]  /*0490*/  VIMNMX.U16x2 R14, PT, PT, R14, 0x7f007f, !PT ;  /* 0x007f007f0e0e7848 */ /* 0x008fc80007fe0200 */
[----:B-1----:R-:W-:-:S05]  /*04a0*/  PRMT R15, R14, 0x7610, R15 ;  /* 0x000076100e0f7816 */ /* 0x002fca000000000f */
[----:B------:R1:W-:Y:S04]  /*04b0*/  STG.E.U8 desc[UR6][R2.64+-0x3], R15 ;  /* 0xfffffd0f02007986 */ /* 0x0003e8000c101106 */
[----:B------:R-:W3:Y:S02]  /*04c0*/  LDG.E.U8 R14, desc[UR6][R4.64+-0x2] ;  /* 0xfffffe06040e7981 */ /* 0x000ee4000c1e1100 */
[----:B---3--:R-:W-:-:S04]  /*04d0*/  VIMNMX.U16x2 R14, PT, PT, R14, 0x7f007f, !PT ;  /* 0x007f007f0e0e7848 */ /* 0x008fc80007fe0200 */
[----:B--2---:R-:W-:-:S05]  /*04e0*/  PRMT R16, R14, 0x7610, R16 ;  /* 0x000076100e107816 */ /* 0x004fca0000000010 */
        /* <DEDUP_REMOVED lines=33> */
[----:B------:R-:W3:Y:S01]  /*0700*/  LDG.E.U8 R14, desc[UR6][R4.64+0x7] ;  /* 0x00000706040e7981 */ /* 0x000ee2000c1e1100 */
[----:B------:R-:W-:Y:S01]  /*0710*/  VIADD R12, R12, 0x4 ;  /* 0x000000040c0c7836 */ /* 0x000fe20000000000 */
[----:B---3--:R-:W-:-:S04]  /*0720*/  VIMNMX.U16x2 R14, PT, PT, R14, 0x7f007f, !PT ;  /* 0x007f007f0e0e7848 */ /* 0x008fc80007fe0200 */
[----:B--2---:R-:W-:-:S05]  /*0730*/  PRMT R16, R14, 0x7610, R16 ;  /* 0x000076100e107816 */ /* 0x004fca0000000010 */
[----:B------:R0:W-:Y:S04]  /*0740*/  STG.E.U8 desc[UR6][R2.64+0x7], R16 ;  /* 0x0000071002007986 */ /* 0x0001e8000c101106 */
[----:B------:R-:W2:Y:S01]  /*0750*/  LDG.E.U8 R14, desc[UR6][R4.64+0x8] ;  /* 0x00000806040e7981 */ /* 0x000ea2000c1e1100 */
[----:B------:R-:W-:Y:S01]  /*0760*/  ISETP.NE.AND P1, PT, R12, RZ, PT ;  /* 0x000000ff0c00720c */ /* 0x000fe20003f25270 */
[----:B------:R-:W-:Y:S01]  /*0770*/  VIADD R11, R11, 0x10 ;  /* 0x000000100b0b7836 */ /* 0x000fe20000000000 */
[----:B--2---:R-:W-:-:S05]  /*0780*/  VIMNMX.U16x2 R14, PT, PT, R14, 0x7f007f, !PT ;  /* 0x007f007f0e0e7848 */ /* 0x004fca0007fe0200 */
[----:B------:R0:W-:Y:S06]  /*0790*/  STG.E.U8 desc[UR6][R2.64+0x8], R14 ;  /* 0x0000080e02007986 */ /* 0x0001ec000c101106 */
[----:B------:R-:W-:Y:S05]  /*07a0*/  @P1 BRA `(.L_x_2) ;  /* 0xfffffff800d81947 */ /* 0x000fea000383ffff */
[----:B------:R-:W-:-:S07]  /*07b0*/  IMAD.MOV.U32 R11, RZ, RZ, R6 ;  /* 0x000000ffff0b7224 */ /* 0x000fce00078e0006 */
.L_x_1:
[----:B------:R-:W-:-:S13]  /*07c0*/  ISETP.NE.AND P1, PT, R8, RZ, PT ;  /* 0x000000ff0800720c */ /* 0x000fda0003f25270 */
[----:B------:R-:W-:Y:S05]  /*07d0*/  @!P1 BRA `(.L_x_3) ;  /* 0x0000000400049947 */ /* 0x000fea0003800000 */
[----:B------:R-:W-:Y:S01]  /*07e0*/  ISETP.NE.AND P1, PT, R8, 0x1, PT ;  /* 0x000000010800780c */ /* 0x000fe20003f25270 */
[----:B------:R-:W-:-:S12]  /*07f0*/  ULOP3.LUT UP0, URZ, UR8, 0x1, URZ, 0xc0, !UPT ;  /* 0x0000000108ff7892 */ /* 0x000fd8000f80c0ff */
[----:B------:R-:W-:Y:S05]  /*0800*/  @!P1 BRA `(.L_x_4) ;  /* 0x00000000009c9947 */ /* 0x000fea0003800000 */
[----:B------:R-:W0:Y:S01]  /*0810*/  LDCU.128 UR8, c[0x0][0x380] ;  /* 0x00007000ff0877ac */ /* 0x000e220008000c00 */
[----:B------:R-:W-:-:S05]  /*0820*/  IMAD R4, R11, 0x4, R10 ;  /* 0x000000040b047824 */ /* 0x000fca00078e020a */
[----:B------:R-:W-:Y:S02]  /*0830*/  SHF.R.S32.HI R5, RZ, 0x1f, R4 ;  /* 0x0000001fff057819 */ /* 0x000fe40000011404 */
[----:B0-----:R-:W-:-:S04]  /*0840*/  IADD3 R2, P1, PT, R4, UR8, RZ ;  /* 0x0000000804027c10 */ /* 0x001fc8000ff3e0ff */
[----:B------:R-:W-:-:S05]  /*0850*/  IADD3.X R3, PT, PT, R5, UR9, RZ, P1, !PT ;  /* 0x0000000905037c10 */ /* 0x000fca0008ffe4ff */
[----:B-1----:R-:W2:Y:S01]  /*0860*/  LDG.E.U8 R12, desc[UR6][R2.64] ;  /* 0x00000006020c7981 */ /* 0x002ea2000c1e1100 */
[----:B------:R-:W-:-:S04]  /*0870*/  IADD3 R4, P1, PT, R4, UR10, RZ ;  /* 0x0000000a04047c10 */ /* 0x000fc8000ff3e0ff */
[----:B------:R-:W-:Y:S02]  /*0880*/  IADD3.X R5, PT, PT, R5, UR11, RZ, P1, !PT ;  /* 0x0000000b05057c10 */ /* 0x000fe40008ffe4ff */
[----:B--2---:R-:W-:-:S04]  /*0890*/  VIMNMX.U16x2 R12, PT, PT, R12, 0x7f007f, !PT ;  /* 0x007f007f0c0c7848 */ /* 0x004fc80007fe0200 */
        /* <DEDUP_REMOVED lines=18> */
[----:B------:R-:W4:Y:S02]  /*09c0*/  LDG.E.U8 R12, desc[UR6][R2.64+0x5] ;  /* 0x00000506020c7981 */ /* 0x000f24000c1e1100 */
[----:B----4-:R-:W-:-:S04]  /*09d0*/  VIMNMX.U16x2 R12, PT, PT, R12, 0x7f007f, !PT ;  /* 0x007f007f0c0c7848 */ /* 0x010fc80007fe0200 */
[----:B--2---:R-:W-:-:S05]  /*09e0*/  PRMT R15, R12, 0x7610, R15 ;  /* 0x000076100c0f7816 */ /* 0x004fca000000000f */
[----:B------:R3:W-:Y:S04]  /*09f0*/  STG.E.U8 desc[UR6][R4.64+0x5], R15 ;  /* 0x0000050f04007986 */ /* 0x0007e8000c101106 */
[----:B------:R-:W2:Y:S02]  /*0a00*/  LDG.E.U8 R12, desc[UR6][R2.64+0x6] ;  /* 0x00000606020c7981 */ /* 0x000ea4000c1e1100 */
[----:B--2---:R-:W-:-:S04]  /*0a10*/  VIMNMX.U16x2 R12, PT, PT, R12, 0x7f007f, !PT ;  /* 0x007f007f0c0c7848 */ /* 0x004fc80007fe0200 */
[----:B0-----:R-:W-:-:S05]  /*0a20*/  PRMT R13, R12, 0x7610, R13 ;  /* 0x000076100c0d7816 */ /* 0x001fca000000000d */
[----:B------:R3:W-:Y:S04]  /*0a30*/  STG.E.U8 desc[UR6][R4.64+0x6], R13 ;  /* 0x0000060d04007986 */ /* 0x0007e8000c101106 */
[----:B------:R-:W2:Y:S01]  /*0a40*/  LDG.E.U8 R12, desc[UR6][R2.64+0x7] ;  /* 0x00000706020c7981 */ /* 0x000ea2000c1e1100 */
[----:B------:R-:W-:Y:S01]  /*0a50*/  VIADD R11, R11, 0x2 ;  /* 0x000000020b0b7836 */ /* 0x000fe20000000000 */
[----:B--2---:R-:W-:-:S05]  /*0a60*/  VIMNMX.U16x2 R12, PT, PT, R12, 0x7f007f, !PT ;  /* 0x007f007f0c0c7848 */ /* 0x004fca0007fe0200 */
[----:B------:R3:W-:Y:S02]  /*0a70*/  STG.E.U8 desc[UR6][R4.64+0x7], R12 ;  /* 0x0000070c04007986 */ /* 0x0007e4000c101106 */
.L_x_4:
[----:B------:R-:W-:Y:S05]  /*0a80*/  BRA.U !UP0, `(.L_x_3) ;  /* 0x0000000108587547 */ /* 0x000fea000b800000 */
[----:B------:R-:W3:Y:S01]  /*0a90*/  LDCU.128 UR8, c[0x0][0x380] ;  /* 0x00007000ff0877ac */ /* 0x000ee20008000c00 */
[----:B0-----:R-:W-:-:S05]  /*0aa0*/  IMAD R2, R11, 0x4, R10 ;  /* 0x000000040b027824 */ /* 0x001fca00078e020a */
[----:B------:R-:W-:Y:S02]  /*0ab0*/  SHF.R.S32.HI R3, RZ, 0x1f, R2 ;  /* 0x0000001fff037819 */ /* 0x000fe40000011402 */
[----:B---3--:R-:W-:-:S04]  /*0ac0*/  IADD3 R4, P1, PT, R2, UR8, RZ ;  /* 0x0000000802047c10 */ /* 0x008fc8000ff3e0ff */
[----:B------:R-:W-:-:S05]  /*0ad0*/  IADD3.X R5, PT, PT, R3, UR9, RZ, P1, !PT ;  /* 0x0000000903057c10 */ /* 0x000fca0008ffe4ff */
[----:B-1----:R-:W2:Y:S01]  /*0ae0*/  LDG.E.U8 R10, desc[UR6][R4.64] ;  /* 0x00000006040a7981 */ /* 0x002ea2000c1e1100 */
[----:B------:R-:W-:-:S04]  /*0af0*/  IADD3 R2, P1, PT, R2, UR10, RZ ;  /* 0x0000000a02027c10 */ /* 0x000fc8000ff3e0ff */
[----:B------:R-:W-:Y:S02]  /*0b00*/  IADD3.X R3, PT, PT, R3, UR11, RZ, P1, !PT ;  /* 0x0000000b03037c10 */ /* 0x000fe40008ffe4ff */
[----:B--2---:R-:W-:-:S04]  /*0b10*/  VIMNMX.U16x2 R10, PT, PT, R10, 0x7f007f, !PT ;  /* 0x007f007f0a0a7848 */ /* 0x004fc80007fe0200 */
[----:B------:R-:W-:-:S05]  /*0b20*/  PRMT R11, R10, 0x7610, R11 ;  /* 0x000076100a0b7816 */ /* 0x000fca000000000b */
[----:B------:R2:W-:Y:S04]  /*0b30*/  STG.E.U8 desc[UR6][R2.64], R11 ;  /* 0x0000000b02007986 */ /* 0x0005e8000c101106 */
[----:B------:R-:W3:Y:S02]  /*0b40*/  LDG.E.U8 R10, desc[UR6][R4.64+0x1] ;  /* 0x00000106040a7981 */ /* 0x000ee4000c1e1100 */
[----:B---3--:R-:W-:-:S04]  /*0b50*/  VIMNMX.U16x2 R10, PT, PT, R10, 0x7f007f, !PT ;  /* 0x007f007f0a0a7848 */ /* 0x008fc80007fe0200 */
[----:B------:R-:W-:-:S05]  /*0b60*/  PRMT R12, R10, 0x7610, R12 ;  /* 0x000076100a0c7816 */ /* 0x000fca000000000c */
[----:B------:R2:W-:Y:S04]  /*0b70*/  STG.E.U8 desc[UR6][R2.64+0x1], R12 ;  /* 0x0000010c02007986 */ /* 0x0005e8000c101106 */
[----:B------:R-:W3:Y:S02]  /*0b80*/  LDG.E.U8 R10, desc[UR6][R4.64+0x2] ;  /* 0x00000206040a7981 */ /* 0x000ee4000c1e1100 */
[----:B---3--:R-:W-:-:S04]  /*0b90*/  VIMNMX.U16x2 R10, PT, PT, R10, 0x7f007f, !PT ;  /* 0x007f007f0a0a7848 */ /* 0x008fc80007fe0200 */
[----:B------:R-:W-:-:S05]  /*0ba0*/  PRMT R13, R10, 0x7610, R13 ;  /* 0x000076100a0d7816 */ /* 0x000fca000000000d */
[----:B------:R2:W-:Y:S04]  /*0bb0*/  STG.E.U8 desc[UR6][R2.64+0x2], R13 ;  /* 0x0000020d02007986 */ /* 0x0005e8000c101106 */
[----:B------:R-:W3:Y:S02]  /*0bc0*/  LDG.E.U8 R10, desc[UR6][R4.64+0x3] ;  /* 0x00000306040a7981 */ /* 0x000ee4000c1e1100 */
[----:B---3--:R-:W-:-:S05]  /*0bd0*/  VIMNMX.U16x2 R10, PT, PT, R10, 0x7f007f, !PT ;  /* 0x007f007f0a0a7848 */ /* 0x008fca0007fe0200 */
[----:B------:R2:W-:Y:S02]  /*0be0*/  STG.E.U8 desc[UR6][R2.64+0x3], R10 ;  /* 0x0000030a02007986 */ /* 0x0005e4000c101106 */
.L_x_3:
[----:B------:R-:W-:Y:S05]  /*0bf0*/  @P0 BRA `(.L_x_5) ;  /* 0xfffffff4009c0947 */ /* 0x000fea000383ffff */
[----:B-1----:R-:W-:Y:S05]  /*0c00*/  EXIT ;  /* 0x000000000000794d */ /* 0x002fea0003800000 */
.L_x_6:
[----:B------:R-:W-:-:S00]  /*0c10*/  BRA `(.L_x_6) ;  /* 0xfffffffc00fc7947 */ /* 0x000fc0000383ffff */
[----:B------:R-:W-:-:S00]  /*0c20*/  NOP ;  /* 0x0000000000007918 */ /* 0x000fc00000000000 */
        /* <DEDUP_REMOVED lines=13> */
.L_x_7:


//--------------------- .nv.shared.reserved.0     --------------------------
	.section	.nv.shared.reserved.0,"aw",@nobits
	.weak		__nv_reservedSMEM_offset_0_alias
	.size		__nv_reservedSMEM_offset_0_alias, 0, 64
	.other		__nv_reservedSMEM_offset_0_alias,@"STO_CUDA_RESERVED_SHARED STV_DEFAULT"
__nv_reservedSMEM_offset_0_alias:
	.zero		0
	.zero		64


//--------------------- .nv.constant0._Z18rectificate_kernelPhS_ii --------------------------
	.section	.nv.constant0._Z18rectificate_kernelPhS_ii,"a",@progbits
	.sectionflags	@""
	.align	4
.nv.constant0._Z18rectificate_kernelPhS_ii:
	.zero		920


//--------------------- SYMBOLS --------------------------

	.type		.nv.reservedSmem.offset0,@object
	.size		.nv.reservedSmem.offset0,0x4
